//
// Generated by NVIDIA NVVM Compiler
//
// Compiler Build ID: CL-36424714
// Cuda compilation tools, release 13.0, V13.0.88
// Based on NVVM 20.0.0
//

.version 9.0
.target sm_100
.address_size 64

	// .globl	_Z9cudaHellov
.extern .func  (.param .b32 func_retval0) vprintf
(
	.param .b64 vprintf_param_0,
	.param .b64 vprintf_param_1
)
;
.global .align 1 .b8 $str[44] = {72, 101, 108, 108, 111, 32, 119, 111, 114, 108, 100, 32, 102, 114, 111, 109, 58, 32, 98, 108, 111, 107, 105, 100, 120, 32, 37, 100, 32, 116, 104, 114, 101, 97, 100, 105, 100, 120, 32, 37, 100, 32, 10};

.visible .entry _Z9cudaHellov()
{
	.local .align 8 .b8 	__local_depot0[8];
	.reg .b64 	%SP;
	.reg .b64 	%SPL;
	.reg .b32 	%r<5>;
	.reg .b64 	%rd<5>;

	mov.u64 	%SPL, __local_depot0;
	cvta.local.u64 	%SP, %SPL;
	add.u64 	%rd1, %SP, 0;
	add.u64 	%rd2, %SPL, 0;
	mov.u32 	%r1, %ctaid.x;
	mov.u32 	%r2, %tid.x;
	st.local.v2.u32 	[%rd2], {%r1, %r2};
	mov.u64 	%rd3, $str;
	cvta.global.u64 	%rd4, %rd3;
	{ // callseq 0, 0
	.param .b64 param0;
	st.param.b64 	[param0], %rd4;
	.param .b64 param1;
	st.param.b64 	[param1], %rd1;
	.param .b32 retval0;
	call.uni (retval0), 
	vprintf, 
	(
	param0, 
	param1
	);
	ld.param.b32 	%r3, [retval0];
	} // callseq 0
	ret;

}


// ===== COMPILED SASS (sm_100) =====

	.target	sm_100

	.elftype	@"ET_EXEC"


//--------------------- .note.nv.tkinfo           --------------------------
	.section	.note.nv.tkinfo,"",@"SHT_NOTE"
	.sectionflags	@"SHF_NOTE_NV_TKINFO"
	.tkinfo
        /*0018*/ 	.word	0x00000002
        /*0030*/ 	.string	""
        /*0030*/ 	.string	"ptxas"
        /*0030*/ 	.string	"Cuda compilation tools, release 13.0, V13.0.88"
        /*0030*/ 	.string	"Build cuda_13.0.r13.0/compiler.36424714_0"
        /*0030*/ 	.string	"-arch sm_100 -m 64 "



//--------------------- .note.nv.cuinfo           --------------------------
	.section	.note.nv.cuinfo,"",@"SHT_NOTE"
	.sectionflags	@"SHF_NOTE_NV_CUINFO"
        /*0018*/ 	.short	0x0002
        /*001a*/ 	.short	0x0064
        /*001c*/ 	.short	0x0082
	.zero		2


//--------------------- .nv.info                  --------------------------
	.section	.nv.info,"",@"SHT_CUDA_INFO"
	.align	4


	//----- nvinfo : EIATTR_REGCOUNT
	.align		4
        /*0000*/ 	.byte	0x04, 0x2f
        /*0002*/ 	.short	(.L_2 - .L_1)
	.align		4
.L_1:
        /*0004*/ 	.word	index@(_Z9cudaHellov)
        /*0008*/ 	.word	0x00000018


	//----- nvinfo : EIATTR_FRAME_SIZE
	.align		4
.L_2:
        /*000c*/ 	.byte	0x04, 0x11
        /*000e*/ 	.short	(.L_4 - .L_3)
	.align		4
.L_3:
        /*0010*/ 	.word	index@(_Z9cudaHellov)
        /*0014*/ 	.word	0x00000008


	//----- nvinfo : EIATTR_MIN_STACK_SIZE
	.align		4
.L_4:
        /*0018*/ 	.byte	0x04, 0x12
        /*001a*/ 	.short	(.L_6 - .L_5)
	.align		4
.L_5:
        /*001c*/ 	.word	index@(_Z9cudaHellov)
        /*0020*/ 	.word	0x00000008
.L_6:


//--------------------- .nv.compat                --------------------------
	.section	.nv.compat,"",@"SHT_CUDA_COMPAT_INFO"
	.align	4
        /*0000*/ 	.byte	0x02, 0x09, 0x00, 0x00, 0x02, 0x02, 0x01, 0x00, 0x02, 0x05, 0x05, 0x00, 0x03, 0x07, 0x01, 0x01
        /*0010*/ 	.byte	0x02, 0x03, 0x00, 0x00, 0x02, 0x06, 0x01, 0x00, 0x04, 0x0b, 0x08, 0x00, 0x09, 0x00, 0x00, 0x00
        /*0020*/ 	.byte	0x00, 0x00, 0x00, 0x00


//--------------------- .nv.info._Z9cudaHellov    --------------------------
	.section	.nv.info._Z9cudaHellov,"",@"SHT_CUDA_INFO"
	.sectionflags	@""
	.align	4


	//----- nvinfo : EIATTR_CUDA_API_VERSION
	.align		4
        /*0000*/ 	.byte	0x04, 0x37
        /*0002*/ 	.short	(.L_8 - .L_7)
.L_7:
        /*0004*/ 	.word	0x00000082


	//----- nvinfo : EIATTR_SPARSE_MMA_MASK
	.align		4
.L_8:
        /*0008*/ 	.byte	0x03, 0x50
        /*000a*/ 	.short	0x0000


	//----- nvinfo : EIATTR_MAXREG_COUNT
	.align		4
        /*000c*/ 	.byte	0x03, 0x1b
        /*000e*/ 	.short	0x00ff


	//----- nvinfo : EIATTR_EXTERNS
	.align		4
        /*0010*/ 	.byte	0x04, 0x0f
        /*0012*/ 	.short	(.L_10 - .L_9)


	//   ....[0]....
	.align		4
.L_9:
        /*0014*/ 	.word	index@(vprintf)


	//----- nvinfo : EIATTR_MERCURY_ISA_VERSION
	.align		4
.L_10:
        /*0018*/ 	.byte	0x03, 0x5f
        /*001a*/ 	.short	0x0101


	//----- nvinfo : EIATTR_VRC_CTA_INIT_COUNT
	.align		4
        /*001c*/ 	.byte	0x02, 0x4a
	.zero		1
	.zero		1


	//----- nvinfo : EIATTR_SYSCALL_OFFSETS
	.align		4
        /*0020*/ 	.byte	0x04, 0x46
        /*0022*/ 	.short	(.L_12 - .L_11)


	//   ....[0]....
.L_11:
        /*0024*/ 	.word	0x000000f0


	//----- nvinfo : EIATTR_EXIT_INSTR_OFFSETS
	.align		4
.L_12:
        /*0028*/ 	.byte	0x04, 0x1c
        /*002a*/ 	.short	(.L_14 - .L_13)


	//   ....[0]....
.L_13:
        /*002c*/ 	.word	0x00000100


	//----- nvinfo : EIATTR_SW_WAR
	.align		4
.L_14:
        /*0030*/ 	.byte	0x04, 0x36
        /*0032*/ 	.short	(.L_16 - .L_15)
.L_15:
        /*0034*/ 	.word	0x00000008
.L_16:


//--------------------- .nv.callgraph             --------------------------
	.section	.nv.callgraph,"",@"SHT_CUDA_CALLGRAPH"
	.align	4
	.sectionentsize	8
	.align		4
        /*0000*/ 	.word	0x00000000
	.align		4
        /*0004*/ 	.word	0xffffffff
	.align		4
        /*0008*/ 	.word	index@(_Z9cudaHellov)
	.align		4
        /*000c*/ 	.word	index@(vprintf)
	.align		4
        /*0010*/ 	.word	0x00000000
	.align		4
        /*0014*/ 	.word	0xfffffffe
	.align		4
        /*0018*/ 	.word	0x00000000
	.align		4
        /*001c*/ 	.word	0xfffffffd
	.align		4
        /*0020*/ 	.word	0x00000000
	.align		4
        /*0024*/ 	.word	0xfffffffc


//--------------------- .nv.constant4             --------------------------
	.section	.nv.constant4,"a",@progbits
	.align	8
	.align		8
.nv.constant4:
        /*0000*/ 	.dword	vprintf
	.align		8
        /*0008*/ 	.dword	$str


//--------------------- .text._Z9cudaHellov       --------------------------
	.section	.text._Z9cudaHellov,"ax",@progbits
	.align	128
        .global         _Z9cudaHellov
        .type           _Z9cudaHellov,@function
        .size           _Z9cudaHellov,(.L_x_2 - _Z9cudaHellov)
        .other          _Z9cudaHellov,@"STO_CUDA_ENTRY STV_DEFAULT"
_Z9cudaHellov:
.text._Z9cudaHellov:
[----:B------:R-:W0:Y:S01]  /*0000*/  LDC R1, c[0x0][0x37c] ;  /* 0x0000df00ff017b82 */ /* 0x000e220000000800 */
[----:B------:R-:W1:Y:S01]  /*0010*/  S2R R8, SR_CTAID.X ;  /* 0x0000000000087919 */ /* 0x000e620000002500 */
[----:B0-----:R-:W-:Y:S01]  /*0020*/  VIADD R1, R1, 0xfffffff8 ;  /* 0xfffffff801017836 */ /* 0x001fe20000000000 */
[----:B------:R-:W-:Y:S01]  /*0030*/  MOV R0, 0x0 ;  /* 0x0000000000007802 */ /* 0x000fe20000000f00 */
[----:B------:R-:W0:Y:S01]  /*0040*/  LDCU UR4, c[0x0][0x2f8] ;  /* 0x00005f00ff0477ac */ /* 0x000e220008000800 */
[----:B------:R-:W1:Y:S03]  /*0050*/  S2R R9, SR_TID.X ;  /* 0x0000000000097919 */ /* 0x000e660000002100 */
[----:B------:R2:W3:Y:S01]  /*0060*/  LDC.64 R2, c[0x4][R0] ;  /* 0x0100000000027b82 */ /* 0x0004e20000000a00 */
[----:B------:R-:W4:Y:S01]  /*0070*/  LDCU.64 UR6, c[0x4][0x8] ;  /* 0x01000100ff0677ac */ /* 0x000f220008000a00 */
[----:B------:R-:W5:Y:S01]  /*0080*/  LDCU UR5, c[0x0][0x2fc] ;  /* 0x00005f80ff0577ac */ /* 0x000f620008000800 */
[----:B0-----:R-:W-:Y:S01]  /*0090*/  IADD3 R6, P0, PT, R1, UR4, RZ ;  /* 0x0000000401067c10 */ /* 0x001fe2000ff1e0ff */
[----:B----4-:R-:W-:Y:S01]  /*00a0*/  IMAD.U32 R4, RZ, RZ, UR6 ;  /* 0x00000006ff047e24 */ /* 0x010fe2000f8e00ff */
[----:B------:R-:W-:-:S03]  /*00b0*/  MOV R5, UR7 ;  /* 0x0000000700057c02 */ /* 0x000fc60008000f00 */
[----:B-----5:R-:W-:Y:S01]  /*00c0*/  IMAD.X R7, RZ, RZ, UR5, P0 ;  /* 0x00000005ff077e24 */ /* 0x020fe200080e06ff */
[----:B-1----:R2:W-:Y:S07]  /*00d0*/  STL.64 [R1], R8 ;  /* 0x0000000801007387 */ /* 0x0025ee0000100a00 */
[----:B------:R-:W-:-:S07]  /*00e0*/  LEPC R20, `(.L_x_0) ;  /* 0x000000001014794e */ /* 0x000fce0000000000 */
[----:B--23--:R-:W-:Y:S05]  /*00f0*/  CALL.ABS.NOINC R2 ;  /* 0x0000000002007343 */ /* 0x00cfea0003c00000 */
.L_x_0:
[----:B------:R-:W-:Y:S05]  /*0100*/  EXIT ;  /* 0x000000000000794d */ /* 0x000fea0003800000 */
.L_x_1:
[----:B------:R-:W-:-:S00]  /*0110*/  BRA `(.L_x_1) ;  /* 0xfffffffc00fc7947 */ /* 0x000fc0000383ffff */
[----:B------:R-:W-:-:S00]  /*0120*/  NOP ;  /* 0x0000000000007918 */ /* 0x000fc00000000000 */
        /* <DEDUP_REMOVED lines=13> */
.L_x_2:


//--------------------- .nv.global.init           --------------------------
	.section	.nv.global.init,"aw",@progbits
.nv.global.init:
	.type		$str,@object
	.size		$str,(.L_0 - $str)
$str:
        /*0000*/ 	.byte	0x48, 0x65, 0x6c, 0x6c, 0x6f, 0x20, 0x77, 0x6f, 0x72, 0x6c, 0x64, 0x20, 0x66, 0x72, 0x6f, 0x6d
        /*0010*/ 	.byte	0x3a, 0x20, 0x62, 0x6c, 0x6f, 0x6b, 0x69, 0x64, 0x78, 0x20, 0x25, 0x64, 0x20, 0x74, 0x68, 0x72
        /*0020*/ 	.byte	0x65, 0x61, 0x64, 0x69, 0x64, 0x78, 0x20, 0x25, 0x64, 0x20, 0x0a, 0x00
.L_0:


//--------------------- .nv.shared.reserved.0     --------------------------
	.section	.nv.shared.reserved.0,"aw",@nobits
	.weak		__nv_reservedSMEM_offset_0_alias
	.size		__nv_reservedSMEM_offset_0_alias, 0, 64
	.other		__nv_reservedSMEM_offset_0_alias,@"STO_CUDA_RESERVED_SHARED STV_DEFAULT"
__nv_reservedSMEM_offset_0_alias:
	.zero		0
	.zero		64


//--------------------- .nv.constant0._Z9cudaHellov --------------------------
	.section	.nv.constant0._Z9cudaHellov,"a",@progbits
	.sectionflags	@""
	.align	4
.nv.constant0._Z9cudaHellov:
	.zero		896


//--------------------- SYMBOLS --------------------------

	.type		.nv.reservedSmem.offset0,@object
	.size		.nv.reservedSmem.offset0,0x4
	.type		vprintf,@function
